	.headerflags	@"EF_CUDA_TEXMODE_UNIFIED EF_CUDA_64BIT_ADDRESS EF_CUDA_SM86 EF_CUDA_VIRTUAL_SM(EF_CUDA_SM86)"
	.elftype	@"ET_EXEC"


//--------------------- .nv.info                  --------------------------
	.section	.nv.info,"",@"SHT_CUDA_INFO"
	.align	4


	//----- nvinfo : EIATTR_REGCOUNT
	.align		4
        /*0000*/ 	.byte	0x04, 0x2f
        /*0002*/ 	.short	(.L_1 - .L_0)
	.align		4
.L_0:
        /*0004*/ 	.word	index@(triton_poi_fused_clone_3)
        /*0008*/ 	.word	0x0000000c


	//----- nvinfo : EIATTR_MIN_STACK_SIZE
	.align		4
.L_1:
        /*000c*/ 	.byte	0x04, 0x12
        /*000e*/ 	.short	(.L_3 - .L_2)
	.align		4
.L_2:
        /*0010*/ 	.word	index@(triton_poi_fused_clone_3)
        /*0014*/ 	.word	0x00000000


	//----- nvinfo : EIATTR_FRAME_SIZE
	.align		4
.L_3:
        /*0018*/ 	.byte	0x04, 0x11
        /*001a*/ 	.short	(.L_5 - .L_4)
	.align		4
.L_4:
        /*001c*/ 	.word	index@(triton_poi_fused_clone_3)
        /*0020*/ 	.word	0x00000000


	//----- nvinfo : EIATTR_MIN_STACK_SIZE
	.align		4
.L_5:
        /*0024*/ 	.byte	0x04, 0x12
        /*0026*/ 	.short	(.L_7 - .L_6)
	.align		4
.L_6:
        /*0028*/ 	.word	index@(triton_poi_fused_clone_3)
        /*002c*/ 	.word	0x00000000
.L_7:


//--------------------- .nv.info.triton_poi_fused_clone_3 --------------------------
	.section	.nv.info.triton_poi_fused_clone_3,"",@"SHT_CUDA_INFO"
	.sectionflags	@""
	.align	4


	//----- nvinfo : EIATTR_CUDA_API_VERSION
	.align		4
        /*0000*/ 	.byte	0x04, 0x37
        /*0002*/ 	.short	(.L_9 - .L_8)
.L_8:
        /*0004*/ 	.word	0x0000007c


	//----- nvinfo : EIATTR_SW2861232_WAR
	.align		4
.L_9:
        /*0008*/ 	.byte	0x01, 0x35
	.zero		2


	//----- nvinfo : EIATTR_PARAM_CBANK
	.align		4
        /*000c*/ 	.byte	0x04, 0x0a
        /*000e*/ 	.short	(.L_11 - .L_10)
	.align		4
.L_10:
        /*0010*/ 	.word	index@(.nv.constant0.triton_poi_fused_clone_3)
        /*0014*/ 	.short	0x0160
        /*0016*/ 	.short	0x0028


	//----- nvinfo : EIATTR_CBANK_PARAM_SIZE
	.align		4
.L_11:
        /*0018*/ 	.byte	0x03, 0x19
        /*001a*/ 	.short	0x0028


	//----- nvinfo : EIATTR_KPARAM_INFO
	.align		4
        /*001c*/ 	.byte	0x04, 0x17
        /*001e*/ 	.short	(.L_13 - .L_12)
.L_12:
        /*0020*/ 	.word	0x00000000
        /*0024*/ 	.short	0x0004
        /*0026*/ 	.short	0x0020
        /*0028*/ 	.byte	0x00, 0xf4, 0x21, 0x00


	//----- nvinfo : EIATTR_KPARAM_INFO
	.align		4
.L_13:
        /*002c*/ 	.byte	0x04, 0x17
        /*002e*/ 	.short	(.L_15 - .L_14)
.L_14:
        /*0030*/ 	.word	0x00000000
        /*0034*/ 	.short	0x0003
        /*0036*/ 	.short	0x0018
        /*0038*/ 	.byte	0x00, 0xf0, 0x11, 0x00


	//----- nvinfo : EIATTR_KPARAM_INFO
	.align		4
.L_15:
        /*003c*/ 	.byte	0x04, 0x17
        /*003e*/ 	.short	(.L_17 - .L_16)
.L_16:
        /*0040*/ 	.word	0x00000000
        /*0044*/ 	.short	0x0002
        /*0046*/ 	.short	0x0010
        /*0048*/ 	.byte	0x00, 0xf4, 0x21, 0x00


	//----- nvinfo : EIATTR_KPARAM_INFO
	.align		4
.L_17:
        /*004c*/ 	.byte	0x04, 0x17
        /*004e*/ 	.short	(.L_19 - .L_18)
.L_18:
        /*0050*/ 	.word	0x00000000
        /*0054*/ 	.short	0x0001
        /*0056*/ 	.short	0x0008
        /*0058*/ 	.byte	0x00, 0xf4, 0x21, 0x00


	//----- nvinfo : EIATTR_KPARAM_INFO
	.align		4
.L_19:
        /*005c*/ 	.byte	0x04, 0x17
        /*005e*/ 	.short	(.L_21 - .L_20)
.L_20:
        /*0060*/ 	.word	0x00000000
        /*0064*/ 	.short	0x0000
        /*0066*/ 	.short	0x0000
        /*0068*/ 	.byte	0x00, 0xf4, 0x21, 0x00


	//----- nvinfo : EIATTR_MAXREG_COUNT
	.align		4
.L_21:
        /*006c*/ 	.byte	0x03, 0x1b
        /*006e*/ 	.short	0x00ff


	//----- nvinfo : EIATTR_EXIT_INSTR_OFFSETS
	.align		4
        /*0070*/ 	.byte	0x04, 0x1c
        /*0072*/ 	.short	(.L_23 - .L_22)


	//   ....[0]....
.L_22:
        /*0074*/ 	.word	0x00000290


	//   ....[1]....
        /*0078*/ 	.word	0x000002b0


	//----- nvinfo : EIATTR_REQNTID
	.align		4
.L_23:
        /*007c*/ 	.byte	0x04, 0x10
        /*007e*/ 	.short	(.L_25 - .L_24)
.L_24:
        /*0080*/ 	.word	0x00000080
        /*0084*/ 	.word	0x00000001
        /*0088*/ 	.word	0x00000001
.L_25:


//--------------------- .nv.callgraph             --------------------------
	.section	.nv.callgraph,"",@"SHT_CUDA_CALLGRAPH"
	.align	4
	.sectionentsize	8
	.align		4
        /*0000*/ 	.word	0x00000000
	.align		4
        /*0004*/ 	.word	0xffffffff
	.align		4
        /*0008*/ 	.word	0x00000000
	.align		4
        /*000c*/ 	.word	0xfffffffe
	.align		4
        /*0010*/ 	.word	0x00000000
	.align		4
        /*0014*/ 	.word	0xfffffffd
	.align		4
        /*0018*/ 	.word	0x00000000
	.align		4
        /*001c*/ 	.word	0xfffffffc


//--------------------- .nv.rel.action            --------------------------
	.section	.nv.rel.action,"",@"SHT_CUDA_RELOCINFO"
	.align	8
	.sectionentsize	8
        /*0000*/ 	.byte	0x73, 0x00, 0x00, 0x00, 0x00, 0x00, 0x00, 0x00, 0x00, 0x00, 0x00, 0x11, 0x25, 0x00, 0x05, 0x36


//--------------------- .nv.constant0.triton_poi_fused_clone_3 --------------------------
	.section	.nv.constant0.triton_poi_fused_clone_3,"a",@progbits
	.sectionflags	@""
	.align	4
.nv.constant0.triton_poi_fused_clone_3:
	.zero		392


//--------------------- .text.triton_poi_fused_clone_3 --------------------------
	.section	.text.triton_poi_fused_clone_3,"ax",@progbits
	.sectioninfo	@"SHI_REGISTERS=12"
	.align	128
        .global         triton_poi_fused_clone_3
        .type           triton_poi_fused_clone_3,@function
        .size           triton_poi_fused_clone_3,(.L_x_1 - triton_poi_fused_clone_3)
        .other          triton_poi_fused_clone_3,@"STO_CUDA_ENTRY STV_DEFAULT"
triton_poi_fused_clone_3:
.text.triton_poi_fused_clone_3:
[----:B------:R-:W-:Y:S02]  /*0000*/  IMAD.MOV.U32 R1, RZ, RZ, c[0x0][0x28] ;  /* 0x00000a00ff017624 */ /* 0x000fe400078e00ff */
[----:B------:R-:W0:Y:S01]  /*0010*/  S2R R0, SR_TID.X ;  /* 0x0000000000007919 */ /* 0x000e220000002100 */
[----:B------:R-:W-:Y:S01]  /*0020*/  IMAD.MOV.U32 R9, RZ, RZ, 0x2 ;  /* 0x00000002ff097424 */ /* 0x000fe200078e00ff */
[----:B------:R-:W-:Y:S01]  /*0030*/  CS2R R6, SRZ ;  /* 0x0000000000067805 */ /* 0x000fe2000001ff00 */
[----:B------:R-:W-:Y:S01]  /*0040*/  ULDC.64 UR4, c[0x0][0x118] ;  /* 0x0000460000047ab9 */ /* 0x000fe20000000a00 */
[----:B------:R-:W1:Y:S01]  /*0050*/  S2R R3, SR_CTAID.X ;  /* 0x0000000000037919 */ /* 0x000e620000002500 */
[----:B0-----:R-:W-:-:S05]  /*0060*/  IMAD.SHL.U32 R0, R0, 0x2, RZ ;  /* 0x0000000200007824 */ /* 0x001fca00078e00ff */
[----:B------:R-:W-:-:S04]  /*0070*/  LOP3.LUT R0, R0, 0xfe, RZ, 0xc0, !PT ;  /* 0x000000fe00007812 */ /* 0x000fc800078ec0ff */
[----:B-1----:R-:W-:-:S04]  /*0080*/  LEA R0, R3, R0, 0x8 ;  /* 0x0000000003007211 */ /* 0x002fc800078e40ff */
[----:B------:R-:W-:Y:S01]  /*0090*/  SHF.R.S32.HI R2, RZ, 0x1, R0 ;  /* 0x00000001ff027819 */ /* 0x000fe20000011400 */
[C---:B------:R-:W-:Y:S01]  /*00a0*/  IMAD.HI R5, R0.reuse, 0x38e38e39, RZ ;  /* 0x38e38e3900057827 */ /* 0x040fe200078e02ff */
[----:B------:R-:W-:-:S03]  /*00b0*/  ISETP.GE.AND P2, PT, R0, 0x1200, PT ;  /* 0x000012000000780c */ /* 0x000fc60003f46270 */
[----:B------:R-:W-:-:S05]  /*00c0*/  IMAD.HI R3, R2, 0x38e38e39, RZ ;  /* 0x38e38e3902037827 */ /* 0x000fca00078e02ff */
[----:B------:R-:W-:-:S04]  /*00d0*/  SHF.R.U32.HI R4, RZ, 0x1, R3 ;  /* 0x00000001ff047819 */ /* 0x000fc80000011603 */
[----:B------:R-:W-:Y:S02]  /*00e0*/  LEA.HI R3, R3, R4, RZ, 0x1 ;  /* 0x0000000403037211 */ /* 0x000fe400078f08ff */
[----:B------:R-:W-:-:S03]  /*00f0*/  SHF.R.U32.HI R4, RZ, 0x1f, R5 ;  /* 0x0000001fff047819 */ /* 0x000fc60000011605 */
[----:B------:R-:W-:Y:S01]  /*0100*/  IMAD R3, R3, -0x9, R2 ;  /* 0xfffffff703037824 */ /* 0x000fe200078e0202 */
[----:B------:R-:W-:Y:S01]  /*0110*/  LEA.HI.SX32 R2, R5, R4, 0x1e ;  /* 0x0000000405027211 */ /* 0x000fe200078ff2ff */
[----:B------:R-:W-:-:S03]  /*0120*/  IMAD.WIDE R4, R0, R9, c[0x0][0x168] ;  /* 0x00005a0000047625 */ /* 0x000fc600078e0209 */
[----:B------:R-:W-:Y:S02]  /*0130*/  LEA R2, R3, R2, 0x8 ;  /* 0x0000000203027211 */ /* 0x000fe400078e40ff */
[----:B------:R-:W2:Y:S03]  /*0140*/  @!P2 LDG.E R7, [R4.64] ;  /* 0x000000040407a981 */ /* 0x000ea6000c1e1900 */
[----:B------:R-:W-:-:S04]  /*0150*/  IMAD.SHL.U32 R2, R2, 0x2, RZ ;  /* 0x0000000202027824 */ /* 0x000fc800078e00ff */
[----:B------:R-:W-:-:S05]  /*0160*/  IMAD.WIDE R2, R2, R9, c[0x0][0x160] ;  /* 0x0000580002027625 */ /* 0x000fca00078e0209 */
[----:B------:R0:W3:Y:S02]  /*0170*/  @!P2 LDG.E R6, [R2.64] ;  /* 0x000000040206a981 */ /* 0x0000e4000c1e1900 */
[----:B0-----:R-:W-:Y:S01]  /*0180*/  IMAD.WIDE R2, R0, R9, c[0x0][0x170] ;  /* 0x00005c0000027625 */ /* 0x001fe200078e0209 */
[C---:B--2---:R-:W-:Y:S02]  /*0190*/  PRMT R8, R7.reuse, 0x7632, R8 ;  /* 0x0000763207087816 */ /* 0x044fe40000000008 */
[----:B------:R-:W-:-:S03]  /*01a0*/  SHF.L.U32 R7, R7, 0x10, RZ ;  /* 0x0000001007077819 */ /* 0x000fc600000006ff */
[----:B------:R-:W-:Y:S01]  /*01b0*/  IMAD.U32 R8, R8, 0x10000, RZ ;  /* 0x0001000008087824 */ /* 0x000fe200078e00ff */
[----:B------:R-:W-:Y:S02]  /*01c0*/  FSETP.GT.AND P1, PT, R7, RZ, PT ;  /* 0x000000ff0700720b */ /* 0x000fe40003f24000 */
[----:B------:R-:W-:Y:S02]  /*01d0*/  MOV R7, 0x3f800000 ;  /* 0x3f80000000077802 */ /* 0x000fe40000000f00 */
[----:B------:R-:W-:Y:S02]  /*01e0*/  FSETP.GT.AND P0, PT, R8, RZ, PT ;  /* 0x000000ff0800720b */ /* 0x000fe40003f04000 */
[C---:B---3--:R-:W-:Y:S01]  /*01f0*/  PRMT R4, R6.reuse, 0x7632, R4 ;  /* 0x0000763206047816 */ /* 0x048fe20000000004 */
[----:B------:R-:W-:Y:S01]  /*0200*/  IMAD.U32 R6, R6, 0x10000, RZ ;  /* 0x0001000006067824 */ /* 0x000fe200078e00ff */
[C---:B------:R-:W-:Y:S02]  /*0210*/  FSEL R5, R7.reuse, -1, P1 ;  /* 0xbf80000007057808 */ /* 0x040fe40000800000 */
[----:B------:R-:W-:-:S02]  /*0220*/  FSEL R7, R7, -1, P0 ;  /* 0xbf80000007077808 */ /* 0x000fc40000000000 */
[----:B------:R-:W-:Y:S01]  /*0230*/  SHF.L.U32 R4, R4, 0x10, RZ ;  /* 0x0000001004047819 */ /* 0x000fe200000006ff */
[----:B------:R-:W-:-:S04]  /*0240*/  FADD R5, -R6, R5 ;  /* 0x0000000506057221 */ /* 0x000fc80000000100 */
[----:B------:R-:W-:Y:S01]  /*0250*/  FADD R7, -R4, R7 ;  /* 0x0000000704077221 */ /* 0x000fe20000000100 */
[----:B------:R-:W-:-:S03]  /*0260*/  FADD R5, R6, R5 ;  /* 0x0000000506057221 */ /* 0x000fc60000000000 */
[----:B------:R-:W-:-:S05]  /*0270*/  FADD R4, R4, R7 ;  /* 0x0000000704047221 */ /* 0x000fca0000000000 */
[----:B------:R-:W-:Y:S01]  /*0280*/  F2FP.BF16.PACK_AB R5, R4, R5 ;  /* 0x000000050405723e */ /* 0x000fe200000010ff */
[----:B------:R-:W-:Y:S06]  /*0290*/  @P2 EXIT ;  /* 0x000000000000294d */ /* 0x000fec0003800000 */
[----:B------:R-:W-:Y:S01]  /*02a0*/  STG.E [R2.64], R5 ;  /* 0x0000000502007986 */ /* 0x000fe2000c101904 */
[----:B------:R-:W-:Y:S05]  /*02b0*/  EXIT ;  /* 0x000000000000794d */ /* 0x000fea0003800000 */
.L_x_0:
[----:B------:R-:W-:-:S00]  /*02c0*/  BRA `(.L_x_0) ;  /* 0xfffffff000007947 */ /* 0x000fc0000383ffff */
[----:B------:R-:W-:-:S00]  /*02d0*/  NOP ;  /* 0x0000000000007918 */ /* 0x000fc00000000000 */
        /* <DEDUP_REMOVED lines=10> */
.L_x_1:
